	.headerflags	@"EF_CUDA_TEXMODE_UNIFIED EF_CUDA_64BIT_ADDRESS EF_CUDA_ACCELERATORS EF_CUDA_SM90 EF_CUDA_VIRTUAL_SM(EF_CUDA_SM90)"
	.elftype	@"ET_EXEC"


//--------------------- .nv.info                  --------------------------
	.section	.nv.info,"",@"SHT_CUDA_INFO"
	.align	4


	//----- nvinfo : EIATTR_REGCOUNT
	.align		4
        /*0000*/ 	.byte	0x04, 0x2f
        /*0002*/ 	.short	(.L_1 - .L_0)
	.align		4
.L_0:
        /*0004*/ 	.word	index@(triton_poi_fused_cat_117)
        /*0008*/ 	.word	0x00000012


	//----- nvinfo : EIATTR_MIN_STACK_SIZE
	.align		4
.L_1:
        /*000c*/ 	.byte	0x04, 0x12
        /*000e*/ 	.short	(.L_3 - .L_2)
	.align		4
.L_2:
        /*0010*/ 	.word	index@(triton_poi_fused_cat_117)
        /*0014*/ 	.word	0x00000000


	//----- nvinfo : EIATTR_FRAME_SIZE
	.align		4
.L_3:
        /*0018*/ 	.byte	0x04, 0x11
        /*001a*/ 	.short	(.L_5 - .L_4)
	.align		4
.L_4:
        /*001c*/ 	.word	index@(triton_poi_fused_cat_117)
        /*0020*/ 	.word	0x00000000


	//----- nvinfo : EIATTR_MIN_STACK_SIZE
	.align		4
.L_5:
        /*0024*/ 	.byte	0x04, 0x12
        /*0026*/ 	.short	(.L_7 - .L_6)
	.align		4
.L_6:
        /*0028*/ 	.word	index@(triton_poi_fused_cat_117)
        /*002c*/ 	.word	0x00000000
.L_7:


//--------------------- .nv.info.triton_poi_fused_cat_117 --------------------------
	.section	.nv.info.triton_poi_fused_cat_117,"",@"SHT_CUDA_INFO"
	.sectionflags	@""
	.align	4


	//----- nvinfo : EIATTR_CUDA_API_VERSION
	.align		4
        /*0000*/ 	.byte	0x04, 0x37
        /*0002*/ 	.short	(.L_9 - .L_8)
.L_8:
        /*0004*/ 	.word	0x0000007c


	//----- nvinfo : EIATTR_KPARAM_INFO
	.align		4
.L_9:
        /*0008*/ 	.byte	0x04, 0x17
        /*000a*/ 	.short	(.L_11 - .L_10)
.L_10:
        /*000c*/ 	.word	0x00000000
        /*0010*/ 	.short	0x0004
        /*0012*/ 	.short	0x0020
        /*0014*/ 	.byte	0x00, 0xf0, 0x11, 0x00


	//----- nvinfo : EIATTR_KPARAM_INFO
	.align		4
.L_11:
        /*0018*/ 	.byte	0x04, 0x17
        /*001a*/ 	.short	(.L_13 - .L_12)
.L_12:
        /*001c*/ 	.word	0x00000000
        /*0020*/ 	.short	0x0003
        /*0022*/ 	.short	0x0018
        /*0024*/ 	.byte	0x00, 0xf4, 0x21, 0x00


	//----- nvinfo : EIATTR_KPARAM_INFO
	.align		4
.L_13:
        /*0028*/ 	.byte	0x04, 0x17
        /*002a*/ 	.short	(.L_15 - .L_14)
.L_14:
        /*002c*/ 	.word	0x00000000
        /*0030*/ 	.short	0x0002
        /*0032*/ 	.short	0x0010
        /*0034*/ 	.byte	0x00, 0xf4, 0x21, 0x00


	//----- nvinfo : EIATTR_KPARAM_INFO
	.align		4
.L_15:
        /*0038*/ 	.byte	0x04, 0x17
        /*003a*/ 	.short	(.L_17 - .L_16)
.L_16:
        /*003c*/ 	.word	0x00000000
        /*0040*/ 	.short	0x0001
        /*0042*/ 	.short	0x0008
        /*0044*/ 	.byte	0x00, 0xf4, 0x21, 0x00


	//----- nvinfo : EIATTR_KPARAM_INFO
	.align		4
.L_17:
        /*0048*/ 	.byte	0x04, 0x17
        /*004a*/ 	.short	(.L_19 - .L_18)
.L_18:
        /*004c*/ 	.word	0x00000000
        /*0050*/ 	.short	0x0000
        /*0052*/ 	.short	0x0000
        /*0054*/ 	.byte	0x00, 0xf4, 0x21, 0x00


	//----- nvinfo : EIATTR_SPARSE_MMA_MASK
	.align		4
.L_19:
        /*0058*/ 	.byte	0x03, 0x50
        /*005a*/ 	.short	0x0000


	//----- nvinfo : EIATTR_MAXREG_COUNT
	.align		4
        /*005c*/ 	.byte	0x03, 0x1b
        /*005e*/ 	.short	0x00ff


	//----- nvinfo : EIATTR_EXIT_INSTR_OFFSETS
	.align		4
        /*0060*/ 	.byte	0x04, 0x1c
        /*0062*/ 	.short	(.L_21 - .L_20)


	//   ....[0]....
.L_20:
        /*0064*/ 	.word	0x000001b0


	//   ....[1]....
        /*0068*/ 	.word	0x000001d0


	//----- nvinfo : EIATTR_REQNTID
	.align		4
.L_21:
        /*006c*/ 	.byte	0x04, 0x10
        /*006e*/ 	.short	(.L_23 - .L_22)
.L_22:
        /*0070*/ 	.word	0x00000080
        /*0074*/ 	.word	0x00000001
        /*0078*/ 	.word	0x00000001


	//----- nvinfo : EIATTR_CBANK_PARAM_SIZE
	.align		4
.L_23:
        /*007c*/ 	.byte	0x03, 0x19
        /*007e*/ 	.short	0x0024


	//----- nvinfo : EIATTR_PARAM_CBANK
	.align		4
        /*0080*/ 	.byte	0x04, 0x0a
        /*0082*/ 	.short	(.L_25 - .L_24)
	.align		4
.L_24:
        /*0084*/ 	.word	index@(.nv.constant0.triton_poi_fused_cat_117)
        /*0088*/ 	.short	0x0210
        /*008a*/ 	.short	0x0024


	//----- nvinfo : EIATTR_SW_WAR
	.align		4
.L_25:
        /*008c*/ 	.byte	0x04, 0x36
        /*008e*/ 	.short	(.L_27 - .L_26)
.L_26:
        /*0090*/ 	.word	0x00000008
.L_27:


//--------------------- .nv.callgraph             --------------------------
	.section	.nv.callgraph,"",@"SHT_CUDA_CALLGRAPH"
	.align	4
	.sectionentsize	8
	.align		4
        /*0000*/ 	.word	0x00000000
	.align		4
        /*0004*/ 	.word	0xffffffff
	.align		4
        /*0008*/ 	.word	0x00000000
	.align		4
        /*000c*/ 	.word	0xfffffffe
	.align		4
        /*0010*/ 	.word	0x00000000
	.align		4
        /*0014*/ 	.word	0xfffffffd
	.align		4
        /*0018*/ 	.word	0x00000000
	.align		4
        /*001c*/ 	.word	0xfffffffc


//--------------------- .text.triton_poi_fused_cat_117 --------------------------
	.section	.text.triton_poi_fused_cat_117,"ax",@progbits
	.align	128
        .global         triton_poi_fused_cat_117
        .type           triton_poi_fused_cat_117,@function
        .size           triton_poi_fused_cat_117,(.L_x_1 - triton_poi_fused_cat_117)
        .other          triton_poi_fused_cat_117,@"STO_CUDA_ENTRY STV_DEFAULT"
triton_poi_fused_cat_117:
.text.triton_poi_fused_cat_117:
[----:B------:R-:W0:Y:S01]  /*0000*/  LDC R1, c[0x0][0x28] ;  /* 0x00000a00ff017b82 */ /* 0x000e220000000800 */
[----:B------:R-:W1:Y:S07]  /*0010*/  S2R R0, SR_TID.X ;  /* 0x0000000000007919 */ /* 0x000e6e0000002100 */
[----:B------:R-:W2:Y:S01]  /*0020*/  LDC.64 R2, c[0x0][0x210] ;  /* 0x00008400ff027b82 */ /* 0x000ea20000000a00 */
[----:B------:R-:W-:Y:S01]  /*0030*/  HFMA2.MMA R13, -RZ, RZ, 0, 0 ;  /* 0x00000000ff0d7435 */ /* 0x000fe200000001ff */
[----:B------:R-:W-:Y:S01]  /*0040*/  ULDC.64 UR4, c[0x0][0x208] ;  /* 0x0000820000047ab9 */ /* 0x000fe20000000a00 */
[----:B------:R-:W3:Y:S05]  /*0050*/  S2R R11, SR_CTAID.X ;  /* 0x00000000000b7919 */ /* 0x000eea0000002500 */
[----:B------:R-:W4:Y:S08]  /*0060*/  LDC.64 R4, c[0x0][0x218] ;  /* 0x00008600ff047b82 */ /* 0x000f300000000a00 */
[----:B------:R-:W5:Y:S08]  /*0070*/  LDC.64 R6, c[0x0][0x220] ;  /* 0x00008800ff067b82 */ /* 0x000f700000000a00 */
[----:B------:R-:W4:Y:S01]  /*0080*/  LDC.64 R8, c[0x0][0x228] ;  /* 0x00008a00ff087b82 */ /* 0x000f220000000a00 */
[----:B-1----:R-:W-:-:S05]  /*0090*/  LOP3.LUT R0, R0, 0x7f, RZ, 0xc0, !PT ;  /* 0x0000007f00007812 */ /* 0x002fca00078ec0ff */
[----:B---3--:R-:W-:-:S04]  /*00a0*/  IMAD R11, R11, 0x80, R0 ;  /* 0x000000800b0b7824 */ /* 0x008fc800078e0200 */
[C---:B--2---:R-:W-:Y:S01]  /*00b0*/  IMAD.WIDE R2, R11.reuse, 0x4, R2 ;  /* 0x000000040b027825 */ /* 0x044fe200078e0202 */
[----:B------:R-:W-:-:S13]  /*00c0*/  ISETP.GE.AND P0, PT, R11, 0x200, PT ;  /* 0x000002000b00780c */ /* 0x000fda0003f06270 */
[----:B------:R4:W2:Y:S01]  /*00d0*/  @!P0 LDG.E R13, desc[UR4][R2.64] ;  /* 0x00000004020d8981 */ /* 0x0008a2000c1e1900 */
[----:B------:R-:W-:-:S04]  /*00e0*/  SHF.R.S32.HI R0, RZ, 0x1f, R11 ;  /* 0x0000001fff007819 */ /* 0x000fc8000001140b */
[----:B------:R-:W-:-:S04]  /*00f0*/  LEA.HI R0, R0, R11, RZ, 0x7 ;  /* 0x0000000b00007211 */ /* 0x000fc800078f38ff */
[----:B------:R-:W-:Y:S02]  /*0100*/  LOP3.LUT R10, R0, 0xffffff80, RZ, 0xc0, !PT ;  /* 0xffffff80000a7812 */ /* 0x000fe400078ec0ff */
[----:B------:R-:W-:-:S03]  /*0110*/  SHF.R.S32.HI R0, RZ, 0x7, R0 ;  /* 0x00000007ff007819 */ /* 0x000fc60000011400 */
[----:B------:R-:W-:-:S04]  /*0120*/  IMAD.IADD R11, R11, 0x1, -R10 ;  /* 0x000000010b0b7824 */ /* 0x000fc800078e0a0a */
[----:B------:R-:W-:-:S04]  /*0130*/  IMAD R11, R0, 0x1300, R11 ;  /* 0x00001300000b7824 */ /* 0x000fc800078e020b */
[----:B----4-:R-:W-:Y:S01]  /*0140*/  IMAD.WIDE R2, R11, 0x4, R4 ;  /* 0x000000040b027825 */ /* 0x010fe200078e0204 */
[----:B------:R-:W-:-:S05]  /*0150*/  IADD3 R15, R10, R11, RZ ;  /* 0x0000000b0a0f7210 */ /* 0x000fca0007ffe0ff */
[----:B-----5:R-:W-:-:S04]  /*0160*/  IMAD.WIDE R4, R15, 0x4, R6 ;  /* 0x000000040f047825 */ /* 0x020fc800078e0206 */
[----:B------:R-:W-:-:S04]  /*0170*/  IMAD.IADD R7, R10, 0x1, R15 ;  /* 0x000000010a077824 */ /* 0x000fc800078e020f */
[----:B0-----:R-:W-:Y:S01]  /*0180*/  IMAD.WIDE R6, R7, 0x4, R8 ;  /* 0x0000000407067825 */ /* 0x001fe200078e0208 */
[----:B--2---:R0:W-:Y:S04]  /*0190*/  @!P0 STG.E desc[UR4][R2.64], R13 ;  /* 0x0000000d02008986 */ /* 0x0041e8000c101904 */
[----:B------:R0:W-:Y:S02]  /*01a0*/  @!P0 STG.E desc[UR4][R4.64], R13 ;  /* 0x0000000d04008986 */ /* 0x0001e4000c101904 */
[----:B0-----:R-:W-:Y:S05]  /*01b0*/  @P0 EXIT ;  /* 0x000000000000094d */ /* 0x001fea0003800000 */
[----:B------:R-:W-:Y:S01]  /*01c0*/  STG.E desc[UR4][R6.64], R13 ;  /* 0x0000000d06007986 */ /* 0x000fe2000c101904 */
[----:B------:R-:W-:Y:S05]  /*01d0*/  EXIT ;  /* 0x000000000000794d */ /* 0x000fea0003800000 */
.L_x_0:
[----:B------:R-:W-:-:S00]  /*01e0*/  BRA `(.L_x_0) ;  /* 0xfffffffc00fc7947 */ /* 0x000fc0000383ffff */
[----:B------:R-:W-:-:S00]  /*01f0*/  NOP ;  /* 0x0000000000007918 */ /* 0x000fc00000000000 */
        /* <DEDUP_REMOVED lines=8> */
.L_x_1:


//--------------------- .nv.constant0.triton_poi_fused_cat_117 --------------------------
	.section	.nv.constant0.triton_poi_fused_cat_117,"a",@progbits
	.sectionflags	@""
	.align	4
.nv.constant0.triton_poi_fused_cat_117:
	.zero		564
